	.headerflags	@"EF_CUDA_TEXMODE_UNIFIED EF_CUDA_64BIT_ADDRESS EF_CUDA_SM86 EF_CUDA_VIRTUAL_SM(EF_CUDA_SM86)"
	.elftype	@"ET_EXEC"


//--------------------- .nv.info                  --------------------------
	.section	.nv.info,"",@"SHT_CUDA_INFO"
	.align	4


	//----- nvinfo : EIATTR_REGCOUNT
	.align		4
        /*0000*/ 	.byte	0x04, 0x2f
        /*0002*/ 	.short	(.L_1 - .L_0)
	.align		4
.L_0:
        /*0004*/ 	.word	index@(triton_poi_fused_clone_5)
        /*0008*/ 	.word	0x0000000a


	//----- nvinfo : EIATTR_FRAME_SIZE
	.align		4
.L_1:
        /*000c*/ 	.byte	0x04, 0x11
        /*000e*/ 	.short	(.L_3 - .L_2)
	.align		4
.L_2:
        /*0010*/ 	.word	index@(triton_poi_fused_clone_5)
        /*0014*/ 	.word	0x00000000


	//----- nvinfo : EIATTR_MIN_STACK_SIZE
	.align		4
.L_3:
        /*0018*/ 	.byte	0x04, 0x12
        /*001a*/ 	.short	(.L_5 - .L_4)
	.align		4
.L_4:
        /*001c*/ 	.word	index@(triton_poi_fused_clone_5)
        /*0020*/ 	.word	0x00000000
.L_5:


//--------------------- .nv.info.triton_poi_fused_clone_5 --------------------------
	.section	.nv.info.triton_poi_fused_clone_5,"",@"SHT_CUDA_INFO"
	.sectionflags	@""
	.align	4


	//----- nvinfo : EIATTR_CUDA_API_VERSION
	.align		4
        /*0000*/ 	.byte	0x04, 0x37
        /*0002*/ 	.short	(.L_7 - .L_6)
.L_6:
        /*0004*/ 	.word	0x00000080


	//----- nvinfo : EIATTR_SW2861232_WAR
	.align		4
.L_7:
        /*0008*/ 	.byte	0x01, 0x35
	.zero		2


	//----- nvinfo : EIATTR_PARAM_CBANK
	.align		4
        /*000c*/ 	.byte	0x04, 0x0a
        /*000e*/ 	.short	(.L_9 - .L_8)
	.align		4
.L_8:
        /*0010*/ 	.word	index@(.nv.constant0.triton_poi_fused_clone_5)
        /*0014*/ 	.short	0x0160
        /*0016*/ 	.short	0x0020


	//----- nvinfo : EIATTR_CBANK_PARAM_SIZE
	.align		4
.L_9:
        /*0018*/ 	.byte	0x03, 0x19
        /*001a*/ 	.short	0x0020


	//----- nvinfo : EIATTR_KPARAM_INFO
	.align		4
        /*001c*/ 	.byte	0x04, 0x17
        /*001e*/ 	.short	(.L_11 - .L_10)
.L_10:
        /*0020*/ 	.word	0x00000000
        /*0024*/ 	.short	0x0003
        /*0026*/ 	.short	0x0018
        /*0028*/ 	.byte	0x00, 0xf4, 0x21, 0x00


	//----- nvinfo : EIATTR_KPARAM_INFO
	.align		4
.L_11:
        /*002c*/ 	.byte	0x04, 0x17
        /*002e*/ 	.short	(.L_13 - .L_12)
.L_12:
        /*0030*/ 	.word	0x00000000
        /*0034*/ 	.short	0x0002
        /*0036*/ 	.short	0x0010
        /*0038*/ 	.byte	0x00, 0xf0, 0x11, 0x00


	//----- nvinfo : EIATTR_KPARAM_INFO
	.align		4
.L_13:
        /*003c*/ 	.byte	0x04, 0x17
        /*003e*/ 	.short	(.L_15 - .L_14)
.L_14:
        /*0040*/ 	.word	0x00000000
        /*0044*/ 	.short	0x0001
        /*0046*/ 	.short	0x0008
        /*0048*/ 	.byte	0x00, 0xf4, 0x21, 0x00


	//----- nvinfo : EIATTR_KPARAM_INFO
	.align		4
.L_15:
        /*004c*/ 	.byte	0x04, 0x17
        /*004e*/ 	.short	(.L_17 - .L_16)
.L_16:
        /*0050*/ 	.word	0x00000000
        /*0054*/ 	.short	0x0000
        /*0056*/ 	.short	0x0000
        /*0058*/ 	.byte	0x00, 0xf4, 0x21, 0x00


	//----- nvinfo : EIATTR_MAXREG_COUNT
	.align		4
.L_17:
        /*005c*/ 	.byte	0x03, 0x1b
        /*005e*/ 	.short	0x00ff


	//----- nvinfo : EIATTR_EXIT_INSTR_OFFSETS
	.align		4
        /*0060*/ 	.byte	0x04, 0x1c
        /*0062*/ 	.short	(.L_19 - .L_18)


	//   ....[0]....
.L_18:
        /*0064*/ 	.word	0x00000180


	//----- nvinfo : EIATTR_REQNTID
	.align		4
.L_19:
        /*0068*/ 	.byte	0x04, 0x10
        /*006a*/ 	.short	(.L_21 - .L_20)
.L_20:
        /*006c*/ 	.word	0x00000080
        /*0070*/ 	.word	0x00000001
        /*0074*/ 	.word	0x00000001
.L_21:


//--------------------- .nv.callgraph             --------------------------
	.section	.nv.callgraph,"",@"SHT_CUDA_CALLGRAPH"
	.align	4
	.sectionentsize	8
	.align		4
        /*0000*/ 	.word	0x00000000
	.align		4
        /*0004*/ 	.word	0xffffffff
	.align		4
        /*0008*/ 	.word	0x00000000
	.align		4
        /*000c*/ 	.word	0xfffffffe
	.align		4
        /*0010*/ 	.word	0x00000000
	.align		4
        /*0014*/ 	.word	0xfffffffd
	.align		4
        /*0018*/ 	.word	0x00000000
	.align		4
        /*001c*/ 	.word	0xfffffffc


//--------------------- .nv.rel.action            --------------------------
	.section	.nv.rel.action,"",@"SHT_CUDA_RELOCINFO"
	.align	8
	.sectionentsize	8
        /*0000*/ 	.byte	0x73, 0x00, 0x00, 0x00, 0x00, 0x00, 0x00, 0x00, 0x00, 0x00, 0x00, 0x11, 0x25, 0x00, 0x05, 0x36


//--------------------- .nv.constant0.triton_poi_fused_clone_5 --------------------------
	.section	.nv.constant0.triton_poi_fused_clone_5,"a",@progbits
	.sectionflags	@""
	.align	4
.nv.constant0.triton_poi_fused_clone_5:
	.zero		384


//--------------------- .text.triton_poi_fused_clone_5 --------------------------
	.section	.text.triton_poi_fused_clone_5,"ax",@progbits
	.sectioninfo	@"SHI_REGISTERS=10"
	.align	128
        .global         triton_poi_fused_clone_5
        .type           triton_poi_fused_clone_5,@function
        .size           triton_poi_fused_clone_5,(.L_x_1 - triton_poi_fused_clone_5)
        .other          triton_poi_fused_clone_5,@"STO_CUDA_ENTRY STV_DEFAULT"
triton_poi_fused_clone_5:
.text.triton_poi_fused_clone_5:
[----:B------:R-:W-:Y:S02]  /*0000*/  IMAD.MOV.U32 R1, RZ, RZ, c[0x0][0x28] ;  /* 0x00000a00ff017624 */ /* 0x000fe400078e00ff */
[----:B------:R-:W0:Y:S01]  /*0010*/  S2R R0, SR_TID.X ;  /* 0x0000000000007919 */ /* 0x000e220000002100 */
[----:B------:R-:W-:Y:S01]  /*0020*/  IMAD.MOV.U32 R7, RZ, RZ, 0x4 ;  /* 0x00000004ff077424 */ /* 0x000fe200078e00ff */
[----:B------:R-:W-:Y:S02]  /*0030*/  ULDC.64 UR4, c[0x0][0x118] ;  /* 0x0000460000047ab9 */ /* 0x000fe40000000a00 */
[----:B------:R-:W1:Y:S01]  /*0040*/  S2R R3, SR_CTAID.X ;  /* 0x0000000000037919 */ /* 0x000e620000002500 */
[----:B0-----:R-:W-:Y:S02]  /*0050*/  LOP3.LUT R0, R0, 0x7f, RZ, 0xc0, !PT ;  /* 0x0000007f00007812 */ /* 0x001fe400078ec0ff */
[----:B-1----:R-:W-:-:S03]  /*0060*/  SHF.R.S32.HI R2, RZ, 0x18, R3 ;  /* 0x00000018ff027819 */ /* 0x002fc60000011403 */
[----:B------:R-:W-:Y:S01]  /*0070*/  IMAD R0, R3, 0x80, R0 ;  /* 0x0000008003007824 */ /* 0x000fe200078e0200 */
[----:B------:R-:W-:-:S04]  /*0080*/  SGXT R3, R2, 0x1 ;  /* 0x000000010203781a */ /* 0x000fc80000000200 */
[CC--:B------:R-:W-:Y:S02]  /*0090*/  LEA.HI R2, R3.reuse, R0.reuse, RZ, 0x6 ;  /* 0x0000000003027211 */ /* 0x0c0fe400078f30ff */
[----:B------:R-:W-:Y:S02]  /*00a0*/  LEA.HI R5, R3, R0, RZ, 0x9 ;  /* 0x0000000003057211 */ /* 0x000fe400078f48ff */
[----:B------:R-:W-:Y:S02]  /*00b0*/  SHF.R.S32.HI R4, RZ, 0x6, R2 ;  /* 0x00000006ff047819 */ /* 0x000fe40000011402 */
[----:B------:R-:W-:Y:S02]  /*00c0*/  LOP3.LUT R3, R2, 0xffffffc0, RZ, 0xc0, !PT ;  /* 0xffffffc002037812 */ /* 0x000fe400078ec0ff */
[----:B------:R-:W-:Y:S02]  /*00d0*/  LEA.HI R2, R4, R4, RZ, 0x3 ;  /* 0x0000000404027211 */ /* 0x000fe400078f18ff */
[----:B------:R-:W-:Y:S01]  /*00e0*/  SHF.R.S32.HI R6, RZ, 0x9, R5 ;  /* 0x00000009ff067819 */ /* 0x000fe20000011405 */
[----:B------:R-:W-:Y:S01]  /*00f0*/  IMAD.IADD R3, R0, 0x1, -R3 ;  /* 0x0000000100037824 */ /* 0x000fe200078e0a03 */
[----:B------:R-:W-:-:S03]  /*0100*/  LOP3.LUT R5, R2, 0xffff8, RZ, 0xc0, !PT ;  /* 0x000ffff802057812 */ /* 0x000fc600078ec0ff */
[----:B------:R-:W-:Y:S02]  /*0110*/  IMAD R6, R6, 0x40, R3 ;  /* 0x0000004006067824 */ /* 0x000fe400078e0203 */
[----:B------:R-:W-:-:S04]  /*0120*/  IMAD.IADD R5, R4, 0x1, -R5 ;  /* 0x0000000104057824 */ /* 0x000fc800078e0a05 */
[----:B------:R-:W-:-:S04]  /*0130*/  IMAD R2, R5, 0x1000, R6 ;  /* 0x0000100005027824 */ /* 0x000fc800078e0206 */
[----:B------:R-:W-:-:S06]  /*0140*/  IMAD.WIDE R2, R2, R7, c[0x0][0x160] ;  /* 0x0000580002027625 */ /* 0x000fcc00078e0207 */
[----:B------:R-:W2:Y:S01]  /*0150*/  LDG.E R3, [R2.64] ;  /* 0x0000000402037981 */ /* 0x000ea2000c1e1900 */
[----:B------:R-:W-:-:S05]  /*0160*/  IMAD.WIDE R4, R0, R7, c[0x0][0x168] ;  /* 0x00005a0000047625 */ /* 0x000fca00078e0207 */
[----:B--2---:R-:W-:Y:S01]  /*0170*/  STG.E [R4.64], R3 ;  /* 0x0000000304007986 */ /* 0x004fe2000c101904 */
[----:B------:R-:W-:Y:S05]  /*0180*/  EXIT ;  /* 0x000000000000794d */ /* 0x000fea0003800000 */
.L_x_0:
[----:B------:R-:W-:-:S00]  /*0190*/  BRA `(.L_x_0) ;  /* 0xfffffff000007947 */ /* 0x000fc0000383ffff */
[----:B------:R-:W-:-:S00]  /*01a0*/  NOP ;  /* 0x0000000000007918 */ /* 0x000fc00000000000 */
        /* <DEDUP_REMOVED lines=13> */
.L_x_1:
